//
// Generated by NVIDIA NVVM Compiler
//
// Compiler Build ID: CL-36424714
// Cuda compilation tools, release 13.0, V13.0.88
// Based on NVVM 20.0.0
//

.version 9.0
.target sm_100
.address_size 64

	// .globl	_Z6kernelPf

.visible .entry _Z6kernelPf(
	.param .u64 .ptr .align 1 _Z6kernelPf_param_0
)
{
	.reg .b32 	%r<5>;
	.reg .b32 	%f<3>;
	.reg .b64 	%rd<5>;

	ld.param.u64 	%rd1, [_Z6kernelPf_param_0];
	cvta.to.global.u64 	%rd2, %rd1;
	mov.u32 	%r1, %ctaid.x;
	mov.u32 	%r2, %ntid.x;
	mov.u32 	%r3, %tid.x;
	mad.lo.s32 	%r4, %r1, %r2, %r3;
	mul.wide.s32 	%rd3, %r4, 4;
	add.s64 	%rd4, %rd2, %rd3;
	ld.global.f32 	%f1, [%rd4];
	add.f32 	%f2, %f1, %f1;
	st.global.f32 	[%rd4], %f2;
	ret;

}


// ===== COMPILED SASS (sm_100) =====

	.target	sm_100

	.elftype	@"ET_EXEC"


//--------------------- .note.nv.tkinfo           --------------------------
	.section	.note.nv.tkinfo,"",@"SHT_NOTE"
	.sectionflags	@"SHF_NOTE_NV_TKINFO"
	.tkinfo
        /*0018*/ 	.word	0x00000002
        /*0030*/ 	.string	""
        /*0030*/ 	.string	"ptxas"
        /*0030*/ 	.string	"Cuda compilation tools, release 13.0, V13.0.88"
        /*0030*/ 	.string	"Build cuda_13.0.r13.0/compiler.36424714_0"
        /*0030*/ 	.string	"-arch sm_100 -m 64 "



//--------------------- .note.nv.cuinfo           --------------------------
	.section	.note.nv.cuinfo,"",@"SHT_NOTE"
	.sectionflags	@"SHF_NOTE_NV_CUINFO"
        /*0018*/ 	.short	0x0002
        /*001a*/ 	.short	0x0064
        /*001c*/ 	.short	0x0082
	.zero		2


//--------------------- .nv.info                  --------------------------
	.section	.nv.info,"",@"SHT_CUDA_INFO"
	.align	4


	//----- nvinfo : EIATTR_REGCOUNT
	.align		4
        /*0000*/ 	.byte	0x04, 0x2f
        /*0002*/ 	.short	(.L_1 - .L_0)
	.align		4
.L_0:
        /*0004*/ 	.word	index@(_Z6kernelPf)
        /*0008*/ 	.word	0x00000008


	//----- nvinfo : EIATTR_FRAME_SIZE
	.align		4
.L_1:
        /*000c*/ 	.byte	0x04, 0x11
        /*000e*/ 	.short	(.L_3 - .L_2)
	.align		4
.L_2:
        /*0010*/ 	.word	index@(_Z6kernelPf)
        /*0014*/ 	.word	0x00000000


	//----- nvinfo : EIATTR_MIN_STACK_SIZE
	.align		4
.L_3:
        /*0018*/ 	.byte	0x04, 0x12
        /*001a*/ 	.short	(.L_5 - .L_4)
	.align		4
.L_4:
        /*001c*/ 	.word	index@(_Z6kernelPf)
        /*0020*/ 	.word	0x00000000
.L_5:


//--------------------- .nv.compat                --------------------------
	.section	.nv.compat,"",@"SHT_CUDA_COMPAT_INFO"
	.align	4
        /*0000*/ 	.byte	0x02, 0x09, 0x00, 0x00, 0x02, 0x02, 0x01, 0x00, 0x02, 0x05, 0x05, 0x00, 0x03, 0x07, 0x01, 0x01
        /*0010*/ 	.byte	0x02, 0x03, 0x00, 0x00, 0x02, 0x06, 0x01, 0x00, 0x04, 0x0b, 0x08, 0x00, 0x09, 0x00, 0x00, 0x00
        /*0020*/ 	.byte	0x00, 0x00, 0x00, 0x00


//--------------------- .nv.info._Z6kernelPf      --------------------------
	.section	.nv.info._Z6kernelPf,"",@"SHT_CUDA_INFO"
	.sectionflags	@""
	.align	4


	//----- nvinfo : EIATTR_CUDA_API_VERSION
	.align		4
        /*0000*/ 	.byte	0x04, 0x37
        /*0002*/ 	.short	(.L_7 - .L_6)
.L_6:
        /*0004*/ 	.word	0x00000082


	//----- nvinfo : EIATTR_KPARAM_INFO
	.align		4
.L_7:
        /*0008*/ 	.byte	0x04, 0x17
        /*000a*/ 	.short	(.L_9 - .L_8)
.L_8:
        /*000c*/ 	.word	0x00000000
        /*0010*/ 	.short	0x0000
        /*0012*/ 	.short	0x0000
        /*0014*/ 	.byte	0x00, 0xf5, 0x21, 0x00


	//----- nvinfo : EIATTR_SPARSE_MMA_MASK
	.align		4
.L_9:
        /*0018*/ 	.byte	0x03, 0x50
        /*001a*/ 	.short	0x0000


	//----- nvinfo : EIATTR_MAXREG_COUNT
	.align		4
        /*001c*/ 	.byte	0x03, 0x1b
        /*001e*/ 	.short	0x00ff


	//----- nvinfo : EIATTR_MERCURY_ISA_VERSION
	.align		4
        /*0020*/ 	.byte	0x03, 0x5f
        /*0022*/ 	.short	0x0101


	//----- nvinfo : EIATTR_VRC_CTA_INIT_COUNT
	.align		4
        /*0024*/ 	.byte	0x02, 0x4a
	.zero		1
	.zero		1


	//----- nvinfo : EIATTR_EXIT_INSTR_OFFSETS
	.align		4
        /*0028*/ 	.byte	0x04, 0x1c
        /*002a*/ 	.short	(.L_11 - .L_10)


	//   ....[0]....
.L_10:
        /*002c*/ 	.word	0x000000b0


	//----- nvinfo : EIATTR_CBANK_PARAM_SIZE
	.align		4
.L_11:
        /*0030*/ 	.byte	0x03, 0x19
        /*0032*/ 	.short	0x0008


	//----- nvinfo : EIATTR_PARAM_CBANK
	.align		4
        /*0034*/ 	.byte	0x04, 0x0a
        /*0036*/ 	.short	(.L_13 - .L_12)
	.align		4
.L_12:
        /*0038*/ 	.word	index@(.nv.constant0._Z6kernelPf)
        /*003c*/ 	.short	0x0380
        /*003e*/ 	.short	0x0008


	//----- nvinfo : EIATTR_SW_WAR
	.align		4
.L_13:
        /*0040*/ 	.byte	0x04, 0x36
        /*0042*/ 	.short	(.L_15 - .L_14)
.L_14:
        /*0044*/ 	.word	0x00000008
.L_15:


//--------------------- .nv.callgraph             --------------------------
	.section	.nv.callgraph,"",@"SHT_CUDA_CALLGRAPH"
	.align	4
	.sectionentsize	8
	.align		4
        /*0000*/ 	.word	0x00000000
	.align		4
        /*0004*/ 	.word	0xffffffff
	.align		4
        /*0008*/ 	.word	0x00000000
	.align		4
        /*000c*/ 	.word	0xfffffffe
	.align		4
        /*0010*/ 	.word	0x00000000
	.align		4
        /*0014*/ 	.word	0xfffffffd
	.align		4
        /*0018*/ 	.word	0x00000000
	.align		4
        /*001c*/ 	.word	0xfffffffc


//--------------------- .text._Z6kernelPf         --------------------------
	.section	.text._Z6kernelPf,"ax",@progbits
	.align	128
        .global         _Z6kernelPf
        .type           _Z6kernelPf,@function
        .size           _Z6kernelPf,(.L_x_1 - _Z6kernelPf)
        .other          _Z6kernelPf,@"STO_CUDA_ENTRY STV_DEFAULT"
_Z6kernelPf:
.text._Z6kernelPf:
[----:B------:R-:W-:Y:S01]  /*0000*/  LDC R1, c[0x0][0x37c] ;  /* 0x0000df00ff017b82 */ /* 0x000fe20000000800 */
[----:B------:R-:W0:Y:S07]  /*0010*/  S2R R0, SR_TID.X ;  /* 0x0000000000007919 */ /* 0x000e2e0000002100 */
[----:B------:R-:W0:Y:S01]  /*0020*/  S2UR UR6, SR_CTAID.X ;  /* 0x00000000000679c3 */ /* 0x000e220000002500 */
[----:B------:R-:W1:Y:S07]  /*0030*/  LDCU.64 UR4, c[0x0][0x358] ;  /* 0x00006b00ff0477ac */ /* 0x000e6e0008000a00 */
[----:B------:R-:W0:Y:S08]  /*0040*/  LDC R5, c[0x0][0x360] ;  /* 0x0000d800ff057b82 */ /* 0x000e300000000800 */
[----:B------:R-:W2:Y:S01]  /*0050*/  LDC.64 R2, c[0x0][0x380] ;  /* 0x0000e000ff027b82 */ /* 0x000ea20000000a00 */
[----:B0-----:R-:W-:-:S04]  /*0060*/  IMAD R5, R5, UR6, R0 ;  /* 0x0000000605057c24 */ /* 0x001fc8000f8e0200 */
[----:B--2---:R-:W-:-:S05]  /*0070*/  IMAD.WIDE R2, R5, 0x4, R2 ;  /* 0x0000000405027825 */ /* 0x004fca00078e0202 */
[----:B-1----:R-:W2:Y:S02]  /*0080*/  LDG.E R0, desc[UR4][R2.64] ;  /* 0x0000000402007981 */ /* 0x002ea4000c1e1900 */
[----:B--2---:R-:W-:-:S05]  /*0090*/  FADD R5, R0, R0 ;  /* 0x0000000000057221 */ /* 0x004fca0000000000 */
[----:B------:R-:W-:Y:S01]  /*00a0*/  STG.E desc[UR4][R2.64], R5 ;  /* 0x0000000502007986 */ /* 0x000fe2000c101904 */
[----:B------:R-:W-:Y:S05]  /*00b0*/  EXIT ;  /* 0x000000000000794d */ /* 0x000fea0003800000 */
.L_x_0:
[----:B------:R-:W-:-:S00]  /*00c0*/  BRA `(.L_x_0) ;  /* 0xfffffffc00fc7947 */ /* 0x000fc0000383ffff */
[----:B------:R-:W-:-:S00]  /*00d0*/  NOP ;  /* 0x0000000000007918 */ /* 0x000fc00000000000 */
        /* <DEDUP_REMOVED lines=10> */
.L_x_1:


//--------------------- .nv.shared.reserved.0     --------------------------
	.section	.nv.shared.reserved.0,"aw",@nobits
	.weak		__nv_reservedSMEM_offset_0_alias
	.size		__nv_reservedSMEM_offset_0_alias, 0, 64
	.other		__nv_reservedSMEM_offset_0_alias,@"STO_CUDA_RESERVED_SHARED STV_DEFAULT"
__nv_reservedSMEM_offset_0_alias:
	.zero		0
	.zero		64


//--------------------- .nv.constant0._Z6kernelPf --------------------------
	.section	.nv.constant0._Z6kernelPf,"a",@progbits
	.sectionflags	@""
	.align	4
.nv.constant0._Z6kernelPf:
	.zero		904


//--------------------- SYMBOLS --------------------------

	.type		.nv.reservedSmem.offset0,@object
	.size		.nv.reservedSmem.offset0,0x4
